//
// Generated by NVIDIA NVVM Compiler
//
// Compiler Build ID: CL-36424714
// Cuda compilation tools, release 13.0, V13.0.88
// Based on NVVM 20.0.0
//

.version 9.0
.target sm_100
.address_size 64

	// .globl	my_kernel_kernel0
// _ZZ17my_kernel_kernel0E18PaddedInput_shared has been demoted
// _ZZ17my_kernel_kernel0E18placeholder_shared has been demoted

.visible .entry my_kernel_kernel0(
	.param .u64 .ptr .align 1 my_kernel_kernel0_param_0,
	.param .u64 .ptr .align 1 my_kernel_kernel0_param_1,
	.param .u64 .ptr .align 1 my_kernel_kernel0_param_2,
	.param .u64 .ptr .align 1 my_kernel_kernel0_param_3
)
{
	.reg .pred 	%p<4>;
	.reg .b32 	%r<46>;
	.reg .b32 	%f<159>;
	.reg .b64 	%rd<27>;
	// demoted variable
	.shared .align 4 .b8 _ZZ17my_kernel_kernel0E18PaddedInput_shared[448];
	// demoted variable
	.shared .align 4 .b8 _ZZ17my_kernel_kernel0E18placeholder_shared[4096];
	ld.param.u64 	%rd7, [my_kernel_kernel0_param_0];
	ld.param.u64 	%rd8, [my_kernel_kernel0_param_1];
	ld.param.u64 	%rd5, [my_kernel_kernel0_param_2];
	ld.param.u64 	%rd6, [my_kernel_kernel0_param_3];
	cvta.to.global.u64 	%rd9, %rd8;
	cvta.to.global.u64 	%rd1, %rd7;
	mov.u32 	%r1, %tid.x;
	shr.u32 	%r22, %r1, 1;
	mov.u32 	%r2, %ctaid.x;
	shl.b32 	%r23, %r2, 9;
	mad.lo.s32 	%r24, %r22, 3584, %r23;
	shl.b32 	%r25, %r1, 2;
	and.b32  	%r26, %r25, 4;
	or.b32  	%r41, %r24, %r26;
	shl.b32 	%r27, %r1, 4;
	mov.u32 	%r28, _ZZ17my_kernel_kernel0E18PaddedInput_shared;
	add.s32 	%r4, %r28, %r27;
	mov.u32 	%r29, _ZZ17my_kernel_kernel0E18placeholder_shared;
	add.s32 	%r5, %r29, %r25;
	and.b32  	%r30, %r1, 992;
	add.s32 	%r6, %r28, %r30;
	and.b32  	%r7, %r25, 124;
	mul.wide.u32 	%rd10, %r1, 4;
	add.s64 	%rd11, %rd10, %rd9;
	add.s64 	%rd26, %rd11, 1792;
	mov.f32 	%f151, 0f00000000;
	mov.b32 	%r45, 1;
	mov.u32 	%r42, %r41;
	mov.u32 	%r43, %r41;
	mov.u32 	%r44, %r41;
	mov.f32 	%f152, %f151;
	mov.f32 	%f153, %f151;
	mov.f32 	%f154, %f151;
	mov.f32 	%f155, %f151;
	mov.f32 	%f156, %f151;
	mov.f32 	%f157, %f151;
	mov.f32 	%f158, %f151;
$L__BB0_1:
	setp.gt.u32 	%p1, %r1, 27;
	bar.sync 	0;
	@%p1 bra 	$L__BB0_3;
	mul.wide.u32 	%rd12, %r44, 4;
	add.s64 	%rd13, %rd1, %rd12;
	ld.global.nc.f32 	%f18, [%rd13];
	st.shared.f32 	[%r4], %f18;
	add.s32 	%r31, %r43, 1;
	mul.wide.u32 	%rd14, %r31, 4;
	add.s64 	%rd15, %rd1, %rd14;
	ld.global.nc.f32 	%f19, [%rd15];
	st.shared.f32 	[%r4+4], %f19;
	add.s32 	%r32, %r42, 2;
	mul.wide.u32 	%rd16, %r32, 4;
	add.s64 	%rd17, %rd1, %rd16;
	ld.global.nc.f32 	%f20, [%rd17];
	st.shared.f32 	[%r4+8], %f20;
	add.s32 	%r33, %r41, 3;
	mul.wide.u32 	%rd18, %r33, 4;
	add.s64 	%rd19, %rd1, %rd18;
	ld.global.nc.f32 	%f21, [%rd19];
	st.shared.f32 	[%r4+12], %f21;
$L__BB0_3:
	setp.gt.u32 	%p2, %r1, 127;
	ld.global.nc.f32 	%f22, [%rd26+-1792];
	st.shared.f32 	[%r5], %f22;
	ld.global.nc.f32 	%f23, [%rd26+-896];
	st.shared.f32 	[%r5+896], %f23;
	ld.global.nc.f32 	%f24, [%rd26];
	st.shared.f32 	[%r5+1792], %f24;
	ld.global.nc.f32 	%f25, [%rd26+896];
	st.shared.f32 	[%r5+2688], %f25;
	@%p2 bra 	$L__BB0_5;
	ld.global.nc.f32 	%f26, [%rd26+1792];
	st.shared.f32 	[%r5+3584], %f26;
$L__BB0_5:
	bar.sync 	0;
	ld.shared.f32 	%f27, [%r6];
	shl.b32 	%r34, %r7, 2;
	mov.u32 	%r35, _ZZ17my_kernel_kernel0E18placeholder_shared;
	add.s32 	%r36, %r35, %r34;
	ld.shared.f32 	%f28, [%r36];
	fma.rn.f32 	%f29, %f27, %f28, %f158;
	ld.shared.f32 	%f30, [%r6+224];
	fma.rn.f32 	%f31, %f30, %f28, %f154;
	ld.shared.f32 	%f32, [%r36+4];
	fma.rn.f32 	%f33, %f27, %f32, %f157;
	fma.rn.f32 	%f34, %f32, %f30, %f153;
	ld.shared.f32 	%f35, [%r36+8];
	fma.rn.f32 	%f36, %f27, %f35, %f156;
	fma.rn.f32 	%f37, %f35, %f30, %f152;
	ld.shared.f32 	%f38, [%r36+12];
	fma.rn.f32 	%f39, %f27, %f38, %f155;
	fma.rn.f32 	%f40, %f38, %f30, %f151;
	ld.shared.f32 	%f41, [%r6+4];
	ld.shared.f32 	%f42, [%r36+512];
	fma.rn.f32 	%f43, %f41, %f42, %f29;
	ld.shared.f32 	%f44, [%r6+228];
	fma.rn.f32 	%f45, %f44, %f42, %f31;
	ld.shared.f32 	%f46, [%r36+516];
	fma.rn.f32 	%f47, %f41, %f46, %f33;
	fma.rn.f32 	%f48, %f46, %f44, %f34;
	ld.shared.f32 	%f49, [%r36+520];
	fma.rn.f32 	%f50, %f41, %f49, %f36;
	fma.rn.f32 	%f51, %f49, %f44, %f37;
	ld.shared.f32 	%f52, [%r36+524];
	fma.rn.f32 	%f53, %f41, %f52, %f39;
	fma.rn.f32 	%f54, %f52, %f44, %f40;
	ld.shared.f32 	%f55, [%r6+8];
	ld.shared.f32 	%f56, [%r36+1024];
	fma.rn.f32 	%f57, %f55, %f56, %f43;
	ld.shared.f32 	%f58, [%r6+232];
	fma.rn.f32 	%f59, %f58, %f56, %f45;
	ld.shared.f32 	%f60, [%r36+1028];
	fma.rn.f32 	%f61, %f55, %f60, %f47;
	fma.rn.f32 	%f62, %f60, %f58, %f48;
	ld.shared.f32 	%f63, [%r36+1032];
	fma.rn.f32 	%f64, %f55, %f63, %f50;
	fma.rn.f32 	%f65, %f63, %f58, %f51;
	ld.shared.f32 	%f66, [%r36+1036];
	fma.rn.f32 	%f67, %f55, %f66, %f53;
	fma.rn.f32 	%f68, %f66, %f58, %f54;
	ld.shared.f32 	%f69, [%r6+12];
	ld.shared.f32 	%f70, [%r36+1536];
	fma.rn.f32 	%f71, %f69, %f70, %f57;
	ld.shared.f32 	%f72, [%r6+236];
	fma.rn.f32 	%f73, %f72, %f70, %f59;
	ld.shared.f32 	%f74, [%r36+1540];
	fma.rn.f32 	%f75, %f69, %f74, %f61;
	fma.rn.f32 	%f76, %f74, %f72, %f62;
	ld.shared.f32 	%f77, [%r36+1544];
	fma.rn.f32 	%f78, %f69, %f77, %f64;
	fma.rn.f32 	%f79, %f77, %f72, %f65;
	ld.shared.f32 	%f80, [%r36+1548];
	fma.rn.f32 	%f81, %f69, %f80, %f67;
	fma.rn.f32 	%f82, %f80, %f72, %f68;
	ld.shared.f32 	%f83, [%r6+16];
	ld.shared.f32 	%f84, [%r36+2048];
	fma.rn.f32 	%f85, %f83, %f84, %f71;
	ld.shared.f32 	%f86, [%r6+240];
	fma.rn.f32 	%f87, %f86, %f84, %f73;
	ld.shared.f32 	%f88, [%r36+2052];
	fma.rn.f32 	%f89, %f83, %f88, %f75;
	fma.rn.f32 	%f90, %f88, %f86, %f76;
	ld.shared.f32 	%f91, [%r36+2056];
	fma.rn.f32 	%f92, %f83, %f91, %f78;
	fma.rn.f32 	%f93, %f91, %f86, %f79;
	ld.shared.f32 	%f94, [%r36+2060];
	fma.rn.f32 	%f95, %f83, %f94, %f81;
	fma.rn.f32 	%f96, %f94, %f86, %f82;
	ld.shared.f32 	%f97, [%r6+20];
	ld.shared.f32 	%f98, [%r36+2560];
	fma.rn.f32 	%f99, %f97, %f98, %f85;
	ld.shared.f32 	%f100, [%r6+244];
	fma.rn.f32 	%f101, %f100, %f98, %f87;
	ld.shared.f32 	%f102, [%r36+2564];
	fma.rn.f32 	%f103, %f97, %f102, %f89;
	fma.rn.f32 	%f104, %f102, %f100, %f90;
	ld.shared.f32 	%f105, [%r36+2568];
	fma.rn.f32 	%f106, %f97, %f105, %f92;
	fma.rn.f32 	%f107, %f105, %f100, %f93;
	ld.shared.f32 	%f108, [%r36+2572];
	fma.rn.f32 	%f109, %f97, %f108, %f95;
	fma.rn.f32 	%f110, %f108, %f100, %f96;
	ld.shared.f32 	%f111, [%r6+24];
	ld.shared.f32 	%f112, [%r36+3072];
	fma.rn.f32 	%f113, %f111, %f112, %f99;
	ld.shared.f32 	%f114, [%r6+248];
	fma.rn.f32 	%f115, %f114, %f112, %f101;
	ld.shared.f32 	%f116, [%r36+3076];
	fma.rn.f32 	%f117, %f111, %f116, %f103;
	fma.rn.f32 	%f118, %f116, %f114, %f104;
	ld.shared.f32 	%f119, [%r36+3080];
	fma.rn.f32 	%f120, %f111, %f119, %f106;
	fma.rn.f32 	%f121, %f119, %f114, %f107;
	ld.shared.f32 	%f122, [%r36+3084];
	fma.rn.f32 	%f123, %f111, %f122, %f109;
	fma.rn.f32 	%f124, %f122, %f114, %f110;
	ld.shared.f32 	%f125, [%r6+28];
	ld.shared.f32 	%f126, [%r36+3584];
	fma.rn.f32 	%f158, %f125, %f126, %f113;
	ld.shared.f32 	%f127, [%r6+252];
	fma.rn.f32 	%f154, %f127, %f126, %f115;
	ld.shared.f32 	%f128, [%r36+3588];
	fma.rn.f32 	%f157, %f125, %f128, %f117;
	fma.rn.f32 	%f153, %f128, %f127, %f118;
	ld.shared.f32 	%f129, [%r36+3592];
	fma.rn.f32 	%f156, %f125, %f129, %f120;
	fma.rn.f32 	%f152, %f129, %f127, %f121;
	ld.shared.f32 	%f130, [%r36+3596];
	fma.rn.f32 	%f155, %f125, %f130, %f123;
	fma.rn.f32 	%f151, %f130, %f127, %f124;
	add.s32 	%r45, %r45, 8;
	add.s32 	%r44, %r44, 8;
	add.s32 	%r43, %r43, 8;
	add.s32 	%r42, %r42, 8;
	add.s32 	%r41, %r41, 8;
	add.s64 	%rd26, %rd26, 4096;
	setp.ne.s32 	%p3, %r45, 513;
	@%p3 bra 	$L__BB0_1;
	cvta.to.global.u64 	%rd20, %rd6;
	cvta.to.global.u64 	%rd21, %rd5;
	shr.u32 	%r37, %r1, 5;
	shl.b32 	%r38, %r2, 7;
	mad.lo.s32 	%r39, %r37, 896, %r38;
	or.b32  	%r40, %r39, %r7;
	mul.wide.u32 	%rd22, %r7, 4;
	add.s64 	%rd23, %rd20, %rd22;
	ld.global.nc.f32 	%f131, [%rd23];
	add.f32 	%f132, %f158, %f131;
	max.f32 	%f133, %f132, 0f00000000;
	mul.wide.u32 	%rd24, %r40, 4;
	add.s64 	%rd25, %rd21, %rd24;
	st.global.f32 	[%rd25], %f133;
	ld.global.nc.f32 	%f134, [%rd23+4];
	add.f32 	%f135, %f157, %f134;
	max.f32 	%f136, %f135, 0f00000000;
	st.global.f32 	[%rd25+4], %f136;
	ld.global.nc.f32 	%f137, [%rd23+8];
	add.f32 	%f138, %f156, %f137;
	max.f32 	%f139, %f138, 0f00000000;
	st.global.f32 	[%rd25+8], %f139;
	ld.global.nc.f32 	%f140, [%rd23+12];
	add.f32 	%f141, %f155, %f140;
	max.f32 	%f142, %f141, 0f00000000;
	st.global.f32 	[%rd25+12], %f142;
	add.f32 	%f143, %f154, %f131;
	max.f32 	%f144, %f143, 0f00000000;
	st.global.f32 	[%rd25+25088], %f144;
	add.f32 	%f145, %f153, %f134;
	max.f32 	%f146, %f145, 0f00000000;
	st.global.f32 	[%rd25+25092], %f146;
	add.f32 	%f147, %f152, %f137;
	max.f32 	%f148, %f147, 0f00000000;
	st.global.f32 	[%rd25+25096], %f148;
	add.f32 	%f149, %f151, %f140;
	max.f32 	%f150, %f149, 0f00000000;
	st.global.f32 	[%rd25+25100], %f150;
	ret;

}


// ===== COMPILED SASS (sm_100) =====

	.target	sm_100

	.elftype	@"ET_EXEC"


//--------------------- .note.nv.tkinfo           --------------------------
	.section	.note.nv.tkinfo,"",@"SHT_NOTE"
	.sectionflags	@"SHF_NOTE_NV_TKINFO"
	.tkinfo
        /*0018*/ 	.word	0x00000002
        /*0030*/ 	.string	""
        /*0030*/ 	.string	"ptxas"
        /*0030*/ 	.string	"Cuda compilation tools, release 13.0, V13.0.88"
        /*0030*/ 	.string	"Build cuda_13.0.r13.0/compiler.36424714_0"
        /*0030*/ 	.string	"-arch sm_100 -m 64 "



//--------------------- .note.nv.cuinfo           --------------------------
	.section	.note.nv.cuinfo,"",@"SHT_NOTE"
	.sectionflags	@"SHF_NOTE_NV_CUINFO"
        /*0018*/ 	.short	0x0002
        /*001a*/ 	.short	0x0064
        /*001c*/ 	.short	0x0082
	.zero		2


//--------------------- .nv.info                  --------------------------
	.section	.nv.info,"",@"SHT_CUDA_INFO"
	.align	4


	//----- nvinfo : EIATTR_REGCOUNT
	.align		4
        /*0000*/ 	.byte	0x04, 0x2f
        /*0002*/ 	.short	(.L_1 - .L_0)
	.align		4
.L_0:
        /*0004*/ 	.word	index@(my_kernel_kernel0)
        /*0008*/ 	.word	0x00000028


	//----- nvinfo : EIATTR_FRAME_SIZE
	.align		4
.L_1:
        /*000c*/ 	.byte	0x04, 0x11
        /*000e*/ 	.short	(.L_3 - .L_2)
	.align		4
.L_2:
        /*0010*/ 	.word	index@(my_kernel_kernel0)
        /*0014*/ 	.word	0x00000000


	//----- nvinfo : EIATTR_MIN_STACK_SIZE
	.align		4
.L_3:
        /*0018*/ 	.byte	0x04, 0x12
        /*001a*/ 	.short	(.L_5 - .L_4)
	.align		4
.L_4:
        /*001c*/ 	.word	index@(my_kernel_kernel0)
        /*0020*/ 	.word	0x00000000
.L_5:


//--------------------- .nv.compat                --------------------------
	.section	.nv.compat,"",@"SHT_CUDA_COMPAT_INFO"
	.align	4
        /*0000*/ 	.byte	0x02, 0x09, 0x00, 0x00, 0x02, 0x02, 0x01, 0x00, 0x02, 0x05, 0x05, 0x00, 0x03, 0x07, 0x01, 0x01
        /*0010*/ 	.byte	0x02, 0x03, 0x00, 0x00, 0x02, 0x06, 0x01, 0x00, 0x04, 0x0b, 0x08, 0x00, 0x09, 0x00, 0x00, 0x00
        /*0020*/ 	.byte	0x00, 0x00, 0x00, 0x00


//--------------------- .nv.info.my_kernel_kernel0 --------------------------
	.section	.nv.info.my_kernel_kernel0,"",@"SHT_CUDA_INFO"
	.sectionflags	@""
	.align	4


	//----- nvinfo : EIATTR_CUDA_API_VERSION
	.align		4
        /*0000*/ 	.byte	0x04, 0x37
        /*0002*/ 	.short	(.L_7 - .L_6)
.L_6:
        /*0004*/ 	.word	0x00000082


	//----- nvinfo : EIATTR_KPARAM_INFO
	.align		4
.L_7:
        /*0008*/ 	.byte	0x04, 0x17
        /*000a*/ 	.short	(.L_9 - .L_8)
.L_8:
        /*000c*/ 	.word	0x00000000
        /*0010*/ 	.short	0x0003
        /*0012*/ 	.short	0x0018
        /*0014*/ 	.byte	0x00, 0xf5, 0x21, 0x00


	//----- nvinfo : EIATTR_KPARAM_INFO
	.align		4
.L_9:
        /*0018*/ 	.byte	0x04, 0x17
        /*001a*/ 	.short	(.L_11 - .L_10)
.L_10:
        /*001c*/ 	.word	0x00000000
        /*0020*/ 	.short	0x0002
        /*0022*/ 	.short	0x0010
        /*0024*/ 	.byte	0x00, 0xf5, 0x21, 0x00


	//----- nvinfo : EIATTR_KPARAM_INFO
	.align		4
.L_11:
        /*0028*/ 	.byte	0x04, 0x17
        /*002a*/ 	.short	(.L_13 - .L_12)
.L_12:
        /*002c*/ 	.word	0x00000000
        /*0030*/ 	.short	0x0001
        /*0032*/ 	.short	0x0008
        /*0034*/ 	.byte	0x00, 0xf5, 0x21, 0x00


	//----- nvinfo : EIATTR_KPARAM_INFO
	.align		4
.L_13:
        /*0038*/ 	.byte	0x04, 0x17
        /*003a*/ 	.short	(.L_15 - .L_14)
.L_14:
        /*003c*/ 	.word	0x00000000
        /*0040*/ 	.short	0x0000
        /*0042*/ 	.short	0x0000
        /*0044*/ 	.byte	0x00, 0xf5, 0x21, 0x00


	//----- nvinfo : EIATTR_SPARSE_MMA_MASK
	.align		4
.L_15:
        /*0048*/ 	.byte	0x03, 0x50
        /*004a*/ 	.short	0x0000


	//----- nvinfo : EIATTR_MAXREG_COUNT
	.align		4
        /*004c*/ 	.byte	0x03, 0x1b
        /*004e*/ 	.short	0x00ff


	//----- nvinfo : EIATTR_NUM_BARRIERS
	.align		4
        /*0050*/ 	.byte	0x02, 0x4c
        /*0052*/ 	.byte	0x01
	.zero		1


	//----- nvinfo : EIATTR_MERCURY_ISA_VERSION
	.align		4
        /*0054*/ 	.byte	0x03, 0x5f
        /*0056*/ 	.short	0x0101


	//----- nvinfo : EIATTR_VRC_CTA_INIT_COUNT
	.align		4
        /*0058*/ 	.byte	0x02, 0x4a
	.zero		1
	.zero		1


	//----- nvinfo : EIATTR_EXIT_INSTR_OFFSETS
	.align		4
        /*005c*/ 	.byte	0x04, 0x1c
        /*005e*/ 	.short	(.L_17 - .L_16)


	//   ....[0]....
.L_16:
        /*0060*/ 	.word	0x00000b50


	//----- nvinfo : EIATTR_CBANK_PARAM_SIZE
	.align		4
.L_17:
        /*0064*/ 	.byte	0x03, 0x19
        /*0066*/ 	.short	0x0020


	//----- nvinfo : EIATTR_PARAM_CBANK
	.align		4
        /*0068*/ 	.byte	0x04, 0x0a
        /*006a*/ 	.short	(.L_19 - .L_18)
	.align		4
.L_18:
        /*006c*/ 	.word	index@(.nv.constant0.my_kernel_kernel0)
        /*0070*/ 	.short	0x0380
        /*0072*/ 	.short	0x0020


	//----- nvinfo : EIATTR_SW_WAR
	.align		4
.L_19:
        /*0074*/ 	.byte	0x04, 0x36
        /*0076*/ 	.short	(.L_21 - .L_20)
.L_20:
        /*0078*/ 	.word	0x00000008
.L_21:


//--------------------- .nv.callgraph             --------------------------
	.section	.nv.callgraph,"",@"SHT_CUDA_CALLGRAPH"
	.align	4
	.sectionentsize	8
	.align		4
        /*0000*/ 	.word	0x00000000
	.align		4
        /*0004*/ 	.word	0xffffffff
	.align		4
        /*0008*/ 	.word	0x00000000
	.align		4
        /*000c*/ 	.word	0xfffffffe
	.align		4
        /*0010*/ 	.word	0x00000000
	.align		4
        /*0014*/ 	.word	0xfffffffd
	.align		4
        /*0018*/ 	.word	0x00000000
	.align		4
        /*001c*/ 	.word	0xfffffffc


//--------------------- .text.my_kernel_kernel0   --------------------------
	.section	.text.my_kernel_kernel0,"ax",@progbits
	.align	128
        .global         my_kernel_kernel0
        .type           my_kernel_kernel0,@function
        .size           my_kernel_kernel0,(.L_x_2 - my_kernel_kernel0)
        .other          my_kernel_kernel0,@"STO_CUDA_ENTRY STV_DEFAULT"
my_kernel_kernel0:
.text.my_kernel_kernel0:
[----:B------:R-:W-:Y:S01]  /*0000*/  LDC R1, c[0x0][0x37c] ;  /* 0x0000df00ff017b82 */ /* 0x000fe20000000800 */
[----:B------:R-:W0:Y:S07]  /*0010*/  S2R R0, SR_TID.X ;  /* 0x0000000000007919 */ /* 0x000e2e0000002100 */
[----:B------:R-:W1:Y:S01]  /*0020*/  LDC.64 R4, c[0x0][0x388] ;  /* 0x0000e200ff047b82 */ /* 0x000e620000000a00 */
[----:B------:R-:W-:Y:S01]  /*0030*/  UMOV UR4, 0x400 ;  /* 0x0000040000047882 */ /* 0x000fe20000000000 */
[----:B------:R-:W-:Y:S01]  /*0040*/  HFMA2 R31, -RZ, RZ, 0, 0 ;  /* 0x00000000ff1f7431 */ /* 0x000fe200000001ff */
[----:B------:R-:W2:Y:S01]  /*0050*/  S2R R2, SR_CTAID.X ;  /* 0x0000000000027919 */ /* 0x000ea20000002500 */
[----:B------:R-:W-:Y:S01]  /*0060*/  UIADD3 UR5, UPT, UPT, UR4, 0x1c0, URZ ;  /* 0x000001c004057890 */ /* 0x000fe2000fffe0ff */
[----:B------:R-:W-:-:S02]  /*0070*/  CS2R R18, SRZ ;  /* 0x0000000000127805 */ /* 0x000fc4000001ff00 */
[----:B------:R-:W-:Y:S02]  /*0080*/  CS2R R16, SRZ ;  /* 0x0000000000107805 */ /* 0x000fe4000001ff00 */
[----:B------:R-:W-:Y:S01]  /*0090*/  MOV R14, RZ ;  /* 0x000000ff000e7202 */ /* 0x000fe20000000f00 */
[----:B------:R-:W3:Y:S01]  /*00a0*/  S2UR UR6, SR_CgaCtaId ;  /* 0x00000000000679c3 */ /* 0x000ee20000008800 */
[----:B------:R-:W-:Y:S01]  /*00b0*/  CS2R R12, SRZ ;  /* 0x00000000000c7805 */ /* 0x000fe2000001ff00 */
[----:B------:R-:W4:Y:S01]  /*00c0*/  LDCU.64 UR8, c[0x0][0x358] ;  /* 0x00006b00ff0877ac */ /* 0x000f220008000a00 */
[----:B0-----:R-:W-:Y:S01]  /*00d0*/  SHF.R.U32.HI R3, RZ, 0x1, R0 ;  /* 0x00000001ff037819 */ /* 0x001fe20000011600 */
[C---:B-1----:R-:W-:Y:S01]  /*00e0*/  IMAD.WIDE.U32 R4, R0.reuse, 0x4, R4 ;  /* 0x0000000400047825 */ /* 0x042fe200078e0004 */
[C---:B------:R-:W-:Y:S01]  /*00f0*/  SHF.L.U32 R30, R0.reuse, 0x2, RZ ;  /* 0x00000002001e7819 */ /* 0x040fe200000006ff */
[----:B---3--:R-:W-:Y:S01]  /*0100*/  ULEA UR4, UR6, UR4, 0x18 ;  /* 0x0000000406047291 */ /* 0x008fe2000f8ec0ff */
[----:B------:R-:W-:Y:S01]  /*0110*/  LOP3.LUT R28, R0, 0x3e0, RZ, 0xc0, !PT ;  /* 0x000003e0001c7812 */ /* 0x000fe200078ec0ff */
[----:B--2---:R-:W-:Y:S01]  /*0120*/  IMAD R6, R3, 0x7, R2 ;  /* 0x0000000703067824 */ /* 0x004fe200078e0202 */
[----:B------:R-:W-:Y:S01]  /*0130*/  LOP3.LUT R27, R30, 0x4, RZ, 0xc0, !PT ;  /* 0x000000041e1b7812 */ /* 0x000fe200078ec0ff */
[----:B------:R-:W-:Y:S01]  /*0140*/  ULEA UR5, UR6, UR5, 0x18 ;  /* 0x0000000506057291 */ /* 0x000fe2000f8ec0ff */
[----:B------:R-:W-:-:S02]  /*0150*/  IADD3 R32, P0, PT, R4, 0x700, RZ ;  /* 0x0000070004207810 */ /* 0x000fc40007f1e0ff */
[----:B------:R-:W-:Y:S01]  /*0160*/  LEA R27, R6, R27, 0x9 ;  /* 0x0000001b061b7211 */ /* 0x000fe200078e48ff */
[----:B------:R-:W-:Y:S01]  /*0170*/  UMOV UR6, 0x1 ;  /* 0x0000000100067882 */ /* 0x000fe20000000000 */
[----:B------:R-:W-:Y:S02]  /*0180*/  LOP3.LUT R3, R30, 0x7c, RZ, 0xc0, !PT ;  /* 0x0000007c1e037812 */ /* 0x000fe400078ec0ff */
[----:B------:R-:W-:Y:S02]  /*0190*/  IADD3.X R33, PT, PT, RZ, R5, RZ, P0, !PT ;  /* 0x00000005ff217210 */ /* 0x000fe400007fe4ff */
[----:B------:R-:W-:Y:S02]  /*01a0*/  LEA R29, R0, UR4, 0x4 ;  /* 0x00000004001d7c11 */ /* 0x000fe4000f8e20ff */
[----:B------:R-:W-:Y:S02]  /*01b0*/  LEA R3, R3, UR5, 0x2 ;  /* 0x0000000503037c11 */ /* 0x000fe4000f8e10ff */
[----:B------:R-:W-:-:S02]  /*01c0*/  MOV R26, R27 ;  /* 0x0000001b001a7202 */ /* 0x000fc40000000f00 */
[-C--:B------:R-:W-:Y:S02]  /*01d0*/  MOV R25, R27.reuse ;  /* 0x0000001b00197202 */ /* 0x080fe40000000f00 */
[----:B----4-:R-:W-:-:S07]  /*01e0*/  MOV R24, R27 ;  /* 0x0000001b00187202 */ /* 0x010fce0000000f00 */
.L_x_0:
[----:B------:R-:W-:Y:S01]  /*01f0*/  BAR.SYNC.DEFER_BLOCKING 0x0 ;  /* 0x0000000000007b1d */ /* 0x000fe20000010000 */
[C---:B------:R-:W-:Y:S02]  /*0200*/  ISETP.GT.U32.AND P1, PT, R0.reuse, 0x1b, PT ;  /* 0x0000001b0000780c */ /* 0x040fe40003f24070 */
[----:B------:R-:W-:-:S03]  /*0210*/  ISETP.GT.U32.AND P0, PT, R0, 0x7f, PT ;  /* 0x0000007f0000780c */ /* 0x000fc60003f04070 */
[----:B------:R-:W2:Y:S04]  /*0220*/  LDG.E.CONSTANT R37, desc[UR8][R32.64+-0x380] ;  /* 0xfffc800820257981 */ /* 0x000ea8000c1e9900 */
[----:B------:R-:W3:Y:S04]  /*0230*/  LDG.E.CONSTANT R36, desc[UR8][R32.64] ;  /* 0x0000000820247981 */ /* 0x000ee8000c1e9900 */
[----:B------:R-:W0:Y:S01]  /*0240*/  @!P1 LDC.64 R8, c[0x0][0x380] ;  /* 0x0000e000ff089b82 */ /* 0x000e220000000a00 */
[----:B------:R-:W-:Y:S01]  /*0250*/  @!P1 IADD3 R5, PT, PT, R25, 0x1, RZ ;  /* 0x0000000119059810 */ /* 0x000fe20007ffe0ff */
[----:B------:R-:W4:Y:S01]  /*0260*/  LDG.E.CONSTANT R21, desc[UR8][R32.64+0x380] ;  /* 0x0003800820157981 */ /* 0x000f22000c1e9900 */
[----:B------:R-:W-:-:S02]  /*0270*/  @!P1 IADD3 R7, PT, PT, R26, 0x2, RZ ;  /* 0x000000021a079810 */ /* 0x000fc40007ffe0ff */
[----:B------:R-:W-:Y:S01]  /*0280*/  @!P1 IADD3 R15, PT, PT, R27, 0x3, RZ ;  /* 0x000000031b0f9810 */ /* 0x000fe20007ffe0ff */
[----:B------:R-:W5:Y:S01]  /*0290*/  @!P0 LDG.E.CONSTANT R23, desc[UR8][R32.64+0x700] ;  /* 0x0007000820178981 */ /* 0x000f62000c1e9900 */
[----:B0-----:R-:W-:-:S04]  /*02a0*/  @!P1 IMAD.WIDE.U32 R4, R5, 0x4, R8 ;  /* 0x0000000405049825 */ /* 0x001fc800078e0008 */
[--C-:B------:R-:W-:Y:S02]  /*02b0*/  @!P1 IMAD.WIDE.U32 R6, R7, 0x4, R8.reuse ;  /* 0x0000000407069825 */ /* 0x100fe400078e0008 */
[----:B------:R-:W2:Y:S02]  /*02c0*/  @!P1 LDG.E.CONSTANT R5, desc[UR8][R4.64] ;  /* 0x0000000804059981 */ /* 0x000ea4000c1e9900 */
[--C-:B------:R-:W-:Y:S02]  /*02d0*/  @!P1 IMAD.WIDE.U32 R10, R24, 0x4, R8.reuse ;  /* 0x00000004180a9825 */ /* 0x100fe400078e0008 */
[----:B------:R-:W2:Y:S02]  /*02e0*/  @!P1 LDG.E.CONSTANT R6, desc[UR8][R6.64] ;  /* 0x0000000806069981 */ /* 0x000ea4000c1e9900 */
[----:B------:R-:W-:Y:S02]  /*02f0*/  @!P1 IMAD.WIDE.U32 R8, R15, 0x4, R8 ;  /* 0x000000040f089825 */ /* 0x000fe400078e0008 */
[----:B------:R-:W3:Y:S04]  /*0300*/  LDG.E.CONSTANT R15, desc[UR8][R32.64+-0x700] ;  /* 0xfff90008200f7981 */ /* 0x000ee8000c1e9900 */
[----:B------:R-:W2:Y:S04]  /*0310*/  @!P1 LDG.E.CONSTANT R4, desc[UR8][R10.64] ;  /* 0x000000080a049981 */ /* 0x000ea8000c1e9900 */
[----:B------:R-:W2:Y:S01]  /*0320*/  @!P1 LDG.E.CONSTANT R7, desc[UR8][R8.64] ;  /* 0x0000000808079981 */ /* 0x000ea2000c1e9900 */
[----:B------:R-:W-:-:S04]  /*0330*/  UIADD3 UR6, UPT, UPT, UR6, 0x8, URZ ;  /* 0x0000000806067890 */ /* 0x000fc8000fffe0ff */
[----:B------:R-:W-:Y:S01]  /*0340*/  UISETP.NE.AND UP0, UPT, UR6, 0x201, UPT ;  /* 0x000002010600788c */ /* 0x000fe2000bf05270 */
[----:B------:R-:W-:Y:S02]  /*0350*/  IADD3 R25, PT, PT, R25, 0x8, RZ ;  /* 0x0000000819197810 */ /* 0x000fe40007ffe0ff */
[----:B------:R-:W-:Y:S02]  /*0360*/  IADD3 R26, PT, PT, R26, 0x8, RZ ;  /* 0x000000081a1a7810 */ /* 0x000fe40007ffe0ff */
[----:B------:R-:W-:Y:S02]  /*0370*/  IADD3 R27, PT, PT, R27, 0x8, RZ ;  /* 0x000000081b1b7810 */ /* 0x000fe40007ffe0ff */
[----:B------:R-:W-:Y:S01]  /*0380*/  IADD3 R24, PT, PT, R24, 0x8, RZ ;  /* 0x0000000818187810 */ /* 0x000fe20007ffe0ff */
[----:B--2---:R-:W-:Y:S04]  /*0390*/  @!P1 STS.128 [R29], R4 ;  /* 0x000000041d009388 */ /* 0x004fe80000000c00 */
[----:B---3--:R-:W-:Y:S04]  /*03a0*/  STS [R30+UR5], R15 ;  /* 0x0000000f1e007988 */ /* 0x008fe80008000805 */
[----:B------:R-:W-:Y:S04]  /*03b0*/  STS [R30+UR5+0x380], R37 ;  /* 0x000380251e007988 */ /* 0x000fe80008000805 */
[----:B------:R-:W-:Y:S04]  /*03c0*/  STS [R30+UR5+0x700], R36 ;  /* 0x000700241e007988 */ /* 0x000fe80008000805 */
[----:B----4-:R-:W-:Y:S04]  /*03d0*/  STS [R30+UR5+0xa80], R21 ;  /* 0x000a80151e007988 */ /* 0x010fe80008000805 */
[----:B-----5:R-:W-:Y:S01]  /*03e0*/  @!P0 STS [R30+UR5+0xe00], R23 ;  /* 0x000e00171e008988 */ /* 0x020fe20008000805 */
[----:B------:R-:W-:Y:S06]  /*03f0*/  BAR.SYNC.DEFER_BLOCKING 0x0 ;  /* 0x0000000000007b1d */ /* 0x000fec0000010000 */
[----:B------:R-:W-:Y:S04]  /*0400*/  LDS.128 R20, [R28+UR4] ;  /* 0x000000041c147984 */ /* 0x000fe80008000c00 */
[----:B------:R-:W0:Y:S04]  /*0410*/  LDS.128 R4, [R3] ;  /* 0x0000000003047984 */ /* 0x000e280000000c00 */
[----:B------:R-:W1:Y:S01]  /*0420*/  LDS.128 R8, [R28+UR4+0xe0] ;  /* 0x0000e0041c087984 */ /* 0x000e620008000c00 */
[C---:B0-----:R-:W-:Y:S01]  /*0430*/  FFMA R18, R20.reuse, R4, R18 ;  /* 0x0000000414127223 */ /* 0x041fe20000000012 */
[C---:B------:R-:W-:Y:S01]  /*0440*/  FFMA R34, R20.reuse, R5, R12 ;  /* 0x0000000514227223 */ /* 0x040fe2000000000c */
[C---:B------:R-:W-:Y:S01]  /*0450*/  FFMA R35, R20.reuse, R6, R13 ;  /* 0x0000000614237223 */ /* 0x040fe2000000000d */
[----:B------:R-:W-:-:S02]  /*0460*/  FFMA R20, R20, R7, R14 ;  /* 0x0000000714147223 */ /* 0x000fc4000000000e */
[----:B------:R-:W0:Y:S01]  /*0470*/  LDS.128 R12, [R3+0x200] ;  /* 0x00020000030c7984 */ /* 0x000e220000000c00 */
[----:B-1----:R-:W-:Y:S01]  /*0480*/  FFMA R4, R4, R8, R31 ;  /* 0x0000000804047223 */ /* 0x002fe2000000001f */
[C---:B------:R-:W-:Y:S01]  /*0490*/  FFMA R5, R8.reuse, R5, R16 ;  /* 0x0000000508057223 */ /* 0x040fe20000000010 */
[C---:B------:R-:W-:Y:S01]  /*04a0*/  FFMA R6, R8.reuse, R6, R17 ;  /* 0x0000000608067223 */ /* 0x040fe20000000011 */
[----:B------:R-:W-:Y:S01]  /*04b0*/  FFMA R8, R8, R7, R19 ;  /* 0x0000000708087223 */ /* 0x000fe20000000013 */
[C---:B0-----:R-:W-:Y:S02]  /*04c0*/  FFMA R31, R12.reuse, R21, R18 ;  /* 0x000000150c1f7223 */ /* 0x041fe40000000012 */
[----:B------:R-:W0:Y:S01]  /*04d0*/  LDS.128 R16, [R3+0x400] ;  /* 0x0004000003107984 */ /* 0x000e220000000c00 */
[C---:B------:R-:W-:Y:S01]  /*04e0*/  FFMA R34, R21.reuse, R13, R34 ;  /* 0x0000000d15227223 */ /* 0x040fe20000000022 */
[-C--:B------:R-:W-:Y:S01]  /*04f0*/  FFMA R35, R21, R14.reuse, R35 ;  /* 0x0000000e15237223 */ /* 0x080fe20000000023 */
[----:B------:R-:W-:Y:S01]  /*0500*/  FFMA R37, R12, R9, R4 ;  /* 0x000000090c257223 */ /* 0x000fe20000000004 */
[C---:B------:R-:W-:Y:S01]  /*0510*/  FFMA R13, R9.reuse, R13, R5 ;  /* 0x0000000d090d7223 */ /* 0x040fe20000000005 */
[----:B------:R-:W-:-:S02]  /*0520*/  FFMA R14, R9, R14, R6 ;  /* 0x0000000e090e7223 */ /* 0x000fc40000000006 */
[----:B------:R-:W1:Y:S01]  /*0530*/  LDS.128 R4, [R3+0x600] ;  /* 0x0006000003047984 */ /* 0x000e620000000c00 */
[-C--:B------:R-:W-:Y:S01]  /*0540*/  FFMA R20, R21, R15.reuse, R20 ;  /* 0x0000000f15147223 */ /* 0x080fe20000000014 */
[----:B------:R-:W-:Y:S01]  /*0550*/  FFMA R8, R9, R15, R8 ;  /* 0x0000000f09087223 */ /* 0x000fe20000000008 */
[C---:B0-----:R-:W-:Y:S01]  /*0560*/  FFMA R15, R16.reuse, R22, R31 ;  /* 0x00000016100f7223 */ /* 0x041fe2000000001f */
[----:B------:R-:W-:Y:S01]  /*0570*/  FFMA R16, R16, R10, R37 ;  /* 0x0000000a10107223 */ /* 0x000fe20000000025 */
[-C--:B------:R-:W-:Y:S01]  /*0580*/  FFMA R34, R22, R17.reuse, R34 ;  /* 0x0000001116227223 */ /* 0x080fe20000000022 */
[----:B------:R-:W-:Y:S01]  /*0590*/  FFMA R12, R10, R17, R13 ;  /* 0x000000110a0c7223 */ /* 0x000fe2000000000d */
[CC--:B------:R-:W-:Y:S01]  /*05a0*/  FFMA R31, R22.reuse, R18.reuse, R35 ;  /* 0x00000012161f7223 */ /* 0x0c0fe20000000023 */
[-C--:B------:R-:W-:Y:S01]  /*05b0*/  FFMA R22, R22, R19.reuse, R20 ;  /* 0x0000001316167223 */ /* 0x080fe20000000014 */
[C---:B------:R-:W-:Y:S01]  /*05c0*/  FFMA R9, R10.reuse, R18, R14 ;  /* 0x000000120a097223 */ /* 0x040fe2000000000e */
[----:B------:R-:W-:Y:S01]  /*05d0*/  FFMA R10, R10, R19, R8 ;  /* 0x000000130a0a7223 */ /* 0x000fe20000000008 */
[C---:B-1----:R-:W-:Y:S01]  /*05e0*/  FFMA R35, R4.reuse, R23, R15 ;  /* 0x0000001704237223 */ /* 0x042fe2000000000f */
[----:B------:R-:W-:Y:S01]  /*05f0*/  FFMA R4, R4, R11, R16 ;  /* 0x0000000b04047223 */ /* 0x000fe20000000010 */
[-C--:B------:R-:W-:Y:S01]  /*0600*/  FFMA R34, R23, R5.reuse, R34 ;  /* 0x0000000517227223 */ /* 0x080fe20000000022 */
[----:B------:R-:W-:Y:S01]  /*0610*/  FFMA R8, R11, R5, R12 ;  /* 0x000000050b087223 */ /* 0x000fe2000000000c */
[----:B------:R-:W-:Y:S01]  /*0620*/  LDS.128 R16, [R28+UR4+0x10] ;  /* 0x000010041c107984 */ /* 0x000fe20008000c00 */
[C---:B------:R-:W-:Y:S01]  /*0630*/  FFMA R31, R23.reuse, R6, R31 ;  /* 0x00000006171f7223 */ /* 0x040fe2000000001f */
[----:B------:R-:W-:-:S02]  /*0640*/  FFMA R5, R23, R7, R22 ;  /* 0x0000000717057223 */ /* 0x000fc40000000016 */
[----:B------:R-:W0:Y:S04]  /*0650*/  LDS.128 R12, [R3+0x800] ;  /* 0x00080000030c7984 */ /* 0x000e280000000c00 */
[----:B------:R-:W1:Y:S01]  /*0660*/  LDS.128 R20, [R28+UR4+0xf0] ;  /* 0x0000f0041c147984 */ /* 0x000e620008000c00 */
[C---:B------:R-:W-:Y:S01]  /*0670*/  FFMA R9, R11.reuse, R6, R9 ;  /* 0x000000060b097223 */ /* 0x040fe20000000009 */
[----:B------:R-:W-:Y:S01]  /*0680*/  FFMA R11, R11, R7, R10 ;  /* 0x000000070b0b7223 */ /* 0x000fe2000000000a */
[C---:B0-----:R-:W-:Y:S01]  /*0690*/  FFMA R35, R16.reuse, R12, R35 ;  /* 0x0000000c10237223 */ /* 0x041fe20000000023 */
[C---:B------:R-:W-:Y:S01]  /*06a0*/  FFMA R34, R16.reuse, R13, R34 ;  /* 0x0000000d10227223 */ /* 0x040fe20000000022 */
[C---:B------:R-:W-:Y:S01]  /*06b0*/  FFMA R31, R16.reuse, R14, R31 ;  /* 0x0000000e101f7223 */ /* 0x040fe2000000001f */
[----:B------:R-:W-:Y:S01]  /*06c0*/  FFMA R16, R16, R15, R5 ;  /* 0x0000000f10107223 */ /* 0x000fe20000000005 */
[----:B-1----:R-:W-:-:S02]  /*06d0*/  FFMA R12, R12, R20, R4 ;  /* 0x000000140c0c7223 */ /* 0x002fc40000000004 */
[----:B------:R-:W0:Y:S01]  /*06e0*/  LDS.128 R4, [R3+0xa00] ;  /* 0x000a000003047984 */ /* 0x000e220000000c00 */
[C---:B------:R-:W-:Y:S01]  /*06f0*/  FFMA R13, R20.reuse, R13, R8 ;  /* 0x0000000d140d7223 */ /* 0x040fe20000000008 */
[C---:B------:R-:W-:Y:S01]  /*0700*/  FFMA R14, R20.reuse, R14, R9 ;  /* 0x0000000e140e7223 */ /* 0x040fe20000000009 */
[----:B------:R-:W-:Y:S02]  /*0710*/  FFMA R20, R20, R15, R11 ;  /* 0x0000000f14147223 */ /* 0x000fe4000000000b */
[----:B------:R-:W1:Y:S01]  /*0720*/  LDS.128 R8, [R3+0xc00] ;  /* 0x000c000003087984 */ /* 0x000e620000000c00 */
[C---:B0-----:R-:W-:Y:S01]  /*0730*/  FFMA R35, R4.reuse, R17, R35 ;  /* 0x0000001104237223 */ /* 0x041fe20000000023 */
[----:B------:R-:W-:Y:S01]  /*0740*/  FFMA R34, R17, R5, R34 ;  /* 0x0000000511227223 */ /* 0x000fe20000000022 */
[----:B------:R-:W-:Y:S01]  /*0750*/  FFMA R4, R4, R21, R12 ;  /* 0x0000001504047223 */ /* 0x000fe2000000000c */
[C---:B------:R-:W-:Y:S01]  /*0760*/  FFMA R5, R21.reuse, R5, R13 ;  /* 0x0000000515057223 */ /* 0x040fe2000000000d */
[----:B------:R-:W-:-:S02]  /*0770*/  FFMA R37, R21, R6, R14 ;  /* 0x0000000615257223 */ /* 0x000fc4000000000e */
[----:B------:R-:W0:Y:S01]  /*0780*/  LDS.128 R12, [R3+0xe00] ;  /* 0x000e0000030c7984 */ /* 0x000e220000000c00 */
[C---:B------:R-:W-:Y:S01]  /*0790*/  FFMA R31, R17.reuse, R6, R31 ;  /* 0x00000006111f7223 */ /* 0x040fe2000000001f */
[-C--:B------:R-:W-:Y:S01]  /*07a0*/  FFMA R16, R17, R7.reuse, R16 ;  /* 0x0000000711107223 */ /* 0x080fe20000000010 */
[----:B------:R-:W-:Y:S01]  /*07b0*/  FFMA R20, R21, R7, R20 ;  /* 0x0000000715147223 */ /* 0x000fe20000000014 */
[C---:B-1----:R-:W-:Y:S01]  /*07c0*/  FFMA R35, R8.reuse, R18, R35 ;  /* 0x0000001208237223 */ /* 0x042fe20000000023 */
[----:B------:R-:W-:Y:S01]  /*07d0*/  FFMA R4, R8, R22, R4 ;  /* 0x0000001608047223 */ /* 0x000fe20000000004 */
[-C--:B------:R-:W-:Y:S01]  /*07e0*/  FFMA R34, R18, R9.reuse, R34 ;  /* 0x0000000912227223 */ /* 0x080fe20000000022 */
[----:B------:R-:W-:Y:S01]  /*07f0*/  FFMA R6, R22, R9, R5 ;  /* 0x0000000916067223 */ /* 0x000fe20000000005 */
[-C--:B------:R-:W-:Y:S01]  /*0800*/  FFMA R5, R18, R10.reuse, R31 ;  /* 0x0000000a12057223 */ /* 0x080fe2000000001f */
[----:B------:R-:W-:Y:S01]  /*0810*/  FFMA R37, R22, R10, R37 ;  /* 0x0000000a16257223 */ /* 0x000fe20000000025 */
[-C--:B------:R-:W-:Y:S01]  /*0820*/  FFMA R8, R18, R11.reuse, R16 ;  /* 0x0000000b12087223 */ /* 0x080fe20000000010 */
[----:B------:R-:W-:Y:S01]  /*0830*/  IADD3 R32, P0, PT, R32, 0x1000, RZ ;  /* 0x0000100020207810 */ /* 0x000fe20007f1e0ff */
[----:B------:R-:W-:-:S03]  /*0840*/  FFMA R20, R22, R11, R20 ;  /* 0x0000000b16147223 */ /* 0x000fc60000000014 */
[----:B------:R-:W-:Y:S01]  /*0850*/  IADD3.X R33, PT, PT, RZ, R33, RZ, P0, !PT ;  /* 0x00000021ff217210 */ /* 0x000fe200007fe4ff */
[C---:B0-----:R-:W-:Y:S01]  /*0860*/  FFMA R18, R12.reuse, R19, R35 ;  /* 0x000000130c127223 */ /* 0x041fe20000000023 */
[----:B------:R-:W-:Y:S01]  /*0870*/  FFMA R31, R12, R23, R4 ;  /* 0x000000170c1f7223 */ /* 0x000fe20000000004 */
[-C--:B------:R-:W-:Y:S01]  /*0880*/  FFMA R12, R19, R13.reuse, R34 ;  /* 0x0000000d130c7223 */ /* 0x080fe20000000022 */
[----:B------:R-:W-:Y:S01]  /*0890*/  FFMA R16, R23, R13, R6 ;  /* 0x0000000d17107223 */ /* 0x000fe20000000006 */
[-C--:B------:R-:W-:Y:S01]  /*08a0*/  FFMA R13, R19, R14.reuse, R5 ;  /* 0x0000000e130d7223 */ /* 0x080fe20000000005 */
[----:B------:R-:W-:Y:S01]  /*08b0*/  FFMA R17, R23, R14, R37 ;  /* 0x0000000e17117223 */ /* 0x000fe20000000025 */
[-C--:B------:R-:W-:Y:S01]  /*08c0*/  FFMA R14, R19, R15.reuse, R8 ;  /* 0x0000000f130e7223 */ /* 0x080fe20000000008 */
[----:B------:R-:W-:Y:S01]  /*08d0*/  FFMA R19, R23, R15, R20 ;  /* 0x0000000f17137223 */ /* 0x000fe20000000014 */
[----:B------:R-:W-:Y:S06]  /*08e0*/  BRA.U UP0, `(.L_x_0) ;  /* 0xfffffff900407547 */ /* 0x000fec000b83ffff */
[----:B------:R-:W0:Y:S01]  /*08f0*/  S2R R3, SR_TID.X ;  /* 0x0000000000037919 */ /* 0x000e220000002100 */
[----:B------:R-:W1:Y:S08]  /*0900*/  LDC.64 R6, c[0x0][0x398] ;  /* 0x0000e600ff067b82 */ /* 0x000e700000000a00 */
[----:B------:R-:W2:Y:S01]  /*0910*/  LDC.64 R4, c[0x0][0x390] ;  /* 0x0000e400ff047b82 */ /* 0x000ea20000000a00 */
[----:B0-----:R-:W-:-:S04]  /*0920*/  SHF.L.U32 R3, R3, 0x2, RZ ;  /* 0x0000000203037819 */ /* 0x001fc800000006ff */
[----:B------:R-:W-:-:S05]  /*0930*/  LOP3.LUT R15, R3, 0x7c, RZ, 0xc0, !PT ;  /* 0x0000007c030f7812 */ /* 0x000fca00078ec0ff */
[----:B-1----:R-:W-:-:S05]  /*0940*/  IMAD.WIDE.U32 R6, R15, 0x4, R6 ;  /* 0x000000040f067825 */ /* 0x002fca00078e0006 */
[----:B------:R-:W3:Y:S04]  /*0950*/  LDG.E.CONSTANT R8, desc[UR8][R6.64] ;  /* 0x0000000806087981 */ /* 0x000ee8000c1e9900 */
[----:B------:R-:W4:Y:S04]  /*0960*/  LDG.E.CONSTANT R9, desc[UR8][R6.64+0x4] ;  /* 0x0000040806097981 */ /* 0x000f28000c1e9900 */
[----:B------:R-:W5:Y:S04]  /*0970*/  LDG.E.CONSTANT R10, desc[UR8][R6.64+0x8] ;  /* 0x00000808060a7981 */ /* 0x000f68000c1e9900 */
[----:B------:R0:W5:Y:S01]  /*0980*/  LDG.E.CONSTANT R11, desc[UR8][R6.64+0xc] ;  /* 0x00000c08060b7981 */ /* 0x000162000c1e9900 */
[----:B------:R-:W-:-:S05]  /*0990*/  SHF.R.U32.HI R3, RZ, 0x5, R0 ;  /* 0x00000005ff037819 */ /* 0x000fca0000011600 */
[----:B------:R-:W-:-:S05]  /*09a0*/  IMAD R3, R3, 0x7, R2 ;  /* 0x0000000703037824 */ /* 0x000fca00078e0202 */
[----:B------:R-:W-:-:S05]  /*09b0*/  LEA R3, R3, R15, 0x7 ;  /* 0x0000000f03037211 */ /* 0x000fca00078e38ff */
[----:B--2---:R-:W-:-:S04]  /*09c0*/  IMAD.WIDE.U32 R4, R3, 0x4, R4 ;  /* 0x0000000403047825 */ /* 0x004fc800078e0004 */
[--C-:B---3--:R-:W-:Y:S01]  /*09d0*/  FADD R18, R18, R8.reuse ;  /* 0x0000000812127221 */ /* 0x108fe20000000000 */
[----:B------:R-:W-:Y:S01]  /*09e0*/  FADD R8, R31, R8 ;  /* 0x000000081f087221 */ /* 0x000fe20000000000 */
[----:B----4-:R-:W-:-:S03]  /*09f0*/  FADD R12, R12, R9 ;  /* 0x000000090c0c7221 */ /* 0x010fc60000000000 */
[----:B------:R-:W-:Y:S01]  /*0a00*/  FMNMX R3, RZ, R18, !PT ;  /* 0x00000012ff037209 */ /* 0x000fe20007800000 */
[----:B------:R-:W-:Y:S01]  /*0a10*/  FADD R9, R16, R9 ;  /* 0x0000000910097221 */ /* 0x000fe20000000000 */
[----:B------:R-:W-:Y:S01]  /*0a20*/  FMNMX R15, RZ, R8, !PT ;  /* 0x00000008ff0f7209 */ /* 0x000fe20007800000 */
[--C-:B-----5:R-:W-:Y:S01]  /*0a30*/  FADD R13, R13, R10.reuse ;  /* 0x0000000a0d0d7221 */ /* 0x120fe20000000000 */
[----:B------:R-:W-:Y:S01]  /*0a40*/  FADD R10, R17, R10 ;  /* 0x0000000a110a7221 */ /* 0x000fe20000000000 */
[----:B------:R1:W-:Y:S01]  /*0a50*/  STG.E desc[UR8][R4.64], R3 ;  /* 0x0000000304007986 */ /* 0x0003e2000c101908 */
[----:B0-----:R-:W-:Y:S01]  /*0a60*/  FMNMX R7, RZ, R12, !PT ;  /* 0x0000000cff077209 */ /* 0x001fe20007800000 */
[--C-:B------:R-:W-:Y:S01]  /*0a70*/  FADD R14, R14, R11.reuse ;  /* 0x0000000b0e0e7221 */ /* 0x100fe20000000000 */
[----:B------:R-:W-:Y:S01]  /*0a80*/  FADD R19, R19, R11 ;  /* 0x0000000b13137221 */ /* 0x000fe20000000000 */
[----:B------:R-:W-:Y:S01]  /*0a90*/  FMNMX R9, RZ, R9, !PT ;  /* 0x00000009ff097209 */ /* 0x000fe20007800000 */
[----:B------:R-:W-:Y:S01]  /*0aa0*/  STG.E desc[UR8][R4.64+0x6200], R15 ;  /* 0x0062000f04007986 */ /* 0x000fe2000c101908 */
[----:B------:R-:W-:-:S02]  /*0ab0*/  FMNMX R13, RZ, R13, !PT ;  /* 0x0000000dff0d7209 */ /* 0x000fc40007800000 */
[----:B------:R-:W-:Y:S01]  /*0ac0*/  FMNMX R11, RZ, R10, !PT ;  /* 0x0000000aff0b7209 */ /* 0x000fe20007800000 */
[----:B------:R-:W-:Y:S01]  /*0ad0*/  STG.E desc[UR8][R4.64+0x4], R7 ;  /* 0x0000040704007986 */ /* 0x000fe2000c101908 */
[----:B------:R-:W-:Y:S02]  /*0ae0*/  FMNMX R19, RZ, R19, !PT ;  /* 0x00000013ff137209 */ /* 0x000fe40007800000 */
[----:B-1----:R-:W-:Y:S01]  /*0af0*/  FMNMX R3, RZ, R14, !PT ;  /* 0x0000000eff037209 */ /* 0x002fe20007800000 */
[----:B------:R-:W-:Y:S04]  /*0b00*/  STG.E desc[UR8][R4.64+0x6204], R9 ;  /* 0x0062040904007986 */ /* 0x000fe8000c101908 */
[----:B------:R-:W-:Y:S04]  /*0b10*/  STG.E desc[UR8][R4.64+0x8], R13 ;  /* 0x0000080d04007986 */ /* 0x000fe8000c101908 */
[----:B------:R-:W-:Y:S04]  /*0b20*/  STG.E desc[UR8][R4.64+0x6208], R11 ;  /* 0x0062080b04007986 */ /* 0x000fe8000c101908 */
[----:B------:R-:W-:Y:S04]  /*0b30*/  STG.E desc[UR8][R4.64+0xc], R3 ;  /* 0x00000c0304007986 */ /* 0x000fe8000c101908 */
[----:B------:R-:W-:Y:S01]  /*0b40*/  STG.E desc[UR8][R4.64+0x620c], R19 ;  /* 0x00620c1304007986 */ /* 0x000fe2000c101908 */
[----:B------:R-:W-:Y:S05]  /*0b50*/  EXIT ;  /* 0x000000000000794d */ /* 0x000fea0003800000 */
.L_x_1:
[----:B------:R-:W-:-:S00]  /*0b60*/  BRA `(.L_x_1) ;  /* 0xfffffffc00fc7947 */ /* 0x000fc0000383ffff */
[----:B------:R-:W-:-:S00]  /*0b70*/  NOP ;  /* 0x0000000000007918 */ /* 0x000fc00000000000 */
        /* <DEDUP_REMOVED lines=8> */
.L_x_2:


//--------------------- .nv.shared.my_kernel_kernel0 --------------------------
	.section	.nv.shared.my_kernel_kernel0,"aw",@nobits
	.sectionflags	@""
	.align	4
.nv.shared.my_kernel_kernel0:
	.zero		5568


//--------------------- .nv.shared.reserved.0     --------------------------
	.section	.nv.shared.reserved.0,"aw",@nobits
	.weak		__nv_reservedSMEM_offset_0_alias
	.size		__nv_reservedSMEM_offset_0_alias, 0, 64
	.other		__nv_reservedSMEM_offset_0_alias,@"STO_CUDA_RESERVED_SHARED STV_DEFAULT"
__nv_reservedSMEM_offset_0_alias:
	.zero		0
	.zero		64


//--------------------- .nv.constant0.my_kernel_kernel0 --------------------------
	.section	.nv.constant0.my_kernel_kernel0,"a",@progbits
	.sectionflags	@""
	.align	4
.nv.constant0.my_kernel_kernel0:
	.zero		928


//--------------------- SYMBOLS --------------------------

	.type		.nv.reservedSmem.offset0,@object
	.size		.nv.reservedSmem.offset0,0x4
	.type		.nv.reservedSmem.cap,@object
	.size		.nv.reservedSmem.cap,0x4
